//
// Generated by NVIDIA NVVM Compiler
//
// Compiler Build ID: CL-36424714
// Cuda compilation tools, release 13.0, V13.0.88
// Based on NVVM 20.0.0
//

.version 9.0
.target sm_100
.address_size 64

	// .globl	_Z5hellov
.extern .func  (.param .b32 func_retval0) vprintf
(
	.param .b64 vprintf_param_0,
	.param .b64 vprintf_param_1
)
;
.global .align 1 .b8 $str[100] = {71, 108, 111, 98, 97, 108, 32, 84, 73, 68, 32, 58, 32, 37, 100, 124, 73, 32, 97, 109, 32, 116, 104, 114, 101, 97, 100, 32, 40, 88, 32, 58, 32, 37, 100, 44, 32, 89, 32, 58, 32, 37, 100, 44, 32, 90, 32, 58, 32, 37, 100, 41, 32, 111, 102, 32, 98, 108, 111, 99, 107, 32, 40, 88, 32, 58, 32, 37, 100, 44, 32, 89, 32, 58, 32, 37, 100, 44, 32, 90, 32, 58, 32, 37, 100, 41, 32, 105, 110, 32, 116, 104, 101, 32, 103, 114, 105, 100, 10};

.visible .entry _Z5hellov()
{
	.local .align 8 .b8 	__local_depot0[32];
	.reg .b64 	%SP;
	.reg .b64 	%SPL;
	.reg .b32 	%r<11>;
	.reg .b64 	%rd<5>;

	mov.u64 	%SPL, __local_depot0;
	cvta.local.u64 	%SP, %SPL;
	add.u64 	%rd1, %SP, 0;
	add.u64 	%rd2, %SPL, 0;
	mov.u32 	%r1, %ctaid.x;
	mov.u32 	%r2, %ntid.x;
	mov.u32 	%r3, %tid.x;
	mad.lo.s32 	%r4, %r1, %r2, %r3;
	mov.u32 	%r5, %tid.y;
	mov.u32 	%r6, %tid.z;
	mov.u32 	%r7, %ctaid.y;
	mov.u32 	%r8, %ctaid.z;
	st.local.v2.u32 	[%rd2], {%r4, %r3};
	st.local.v2.u32 	[%rd2+8], {%r5, %r6};
	st.local.v2.u32 	[%rd2+16], {%r1, %r7};
	st.local.u32 	[%rd2+24], %r8;
	mov.u64 	%rd3, $str;
	cvta.global.u64 	%rd4, %rd3;
	{ // callseq 0, 0
	.param .b64 param0;
	st.param.b64 	[param0], %rd4;
	.param .b64 param1;
	st.param.b64 	[param1], %rd1;
	.param .b32 retval0;
	call.uni (retval0), 
	vprintf, 
	(
	param0, 
	param1
	);
	ld.param.b32 	%r9, [retval0];
	} // callseq 0
	ret;

}


// ===== COMPILED SASS (sm_100) =====

	.target	sm_100

	.elftype	@"ET_EXEC"


//--------------------- .note.nv.tkinfo           --------------------------
	.section	.note.nv.tkinfo,"",@"SHT_NOTE"
	.sectionflags	@"SHF_NOTE_NV_TKINFO"
	.tkinfo
        /*0018*/ 	.word	0x00000002
        /*0030*/ 	.string	""
        /*0030*/ 	.string	"ptxas"
        /*0030*/ 	.string	"Cuda compilation tools, release 13.0, V13.0.88"
        /*0030*/ 	.string	"Build cuda_13.0.r13.0/compiler.36424714_0"
        /*0030*/ 	.string	"-arch sm_100 -m 64 "



//--------------------- .note.nv.cuinfo           --------------------------
	.section	.note.nv.cuinfo,"",@"SHT_NOTE"
	.sectionflags	@"SHF_NOTE_NV_CUINFO"
        /*0018*/ 	.short	0x0002
        /*001a*/ 	.short	0x0064
        /*001c*/ 	.short	0x0082
	.zero		2


//--------------------- .nv.info                  --------------------------
	.section	.nv.info,"",@"SHT_CUDA_INFO"
	.align	4


	//----- nvinfo : EIATTR_REGCOUNT
	.align		4
        /*0000*/ 	.byte	0x04, 0x2f
        /*0002*/ 	.short	(.L_2 - .L_1)
	.align		4
.L_1:
        /*0004*/ 	.word	index@(_Z5hellov)
        /*0008*/ 	.word	0x00000018


	//----- nvinfo : EIATTR_FRAME_SIZE
	.align		4
.L_2:
        /*000c*/ 	.byte	0x04, 0x11
        /*000e*/ 	.short	(.L_4 - .L_3)
	.align		4
.L_3:
        /*0010*/ 	.word	index@(_Z5hellov)
        /*0014*/ 	.word	0x00000020


	//----- nvinfo : EIATTR_MIN_STACK_SIZE
	.align		4
.L_4:
        /*0018*/ 	.byte	0x04, 0x12
        /*001a*/ 	.short	(.L_6 - .L_5)
	.align		4
.L_5:
        /*001c*/ 	.word	index@(_Z5hellov)
        /*0020*/ 	.word	0x00000020
.L_6:


//--------------------- .nv.compat                --------------------------
	.section	.nv.compat,"",@"SHT_CUDA_COMPAT_INFO"
	.align	4
        /*0000*/ 	.byte	0x02, 0x09, 0x00, 0x00, 0x02, 0x02, 0x01, 0x00, 0x02, 0x05, 0x05, 0x00, 0x03, 0x07, 0x01, 0x01
        /*0010*/ 	.byte	0x02, 0x03, 0x00, 0x00, 0x02, 0x06, 0x01, 0x00, 0x04, 0x0b, 0x08, 0x00, 0x09, 0x00, 0x00, 0x00
        /*0020*/ 	.byte	0x00, 0x00, 0x00, 0x00


//--------------------- .nv.info._Z5hellov        --------------------------
	.section	.nv.info._Z5hellov,"",@"SHT_CUDA_INFO"
	.sectionflags	@""
	.align	4


	//----- nvinfo : EIATTR_CUDA_API_VERSION
	.align		4
        /*0000*/ 	.byte	0x04, 0x37
        /*0002*/ 	.short	(.L_8 - .L_7)
.L_7:
        /*0004*/ 	.word	0x00000082


	//----- nvinfo : EIATTR_SPARSE_MMA_MASK
	.align		4
.L_8:
        /*0008*/ 	.byte	0x03, 0x50
        /*000a*/ 	.short	0x0000


	//----- nvinfo : EIATTR_MAXREG_COUNT
	.align		4
        /*000c*/ 	.byte	0x03, 0x1b
        /*000e*/ 	.short	0x00ff


	//----- nvinfo : EIATTR_EXTERNS
	.align		4
        /*0010*/ 	.byte	0x04, 0x0f
        /*0012*/ 	.short	(.L_10 - .L_9)


	//   ....[0]....
	.align		4
.L_9:
        /*0014*/ 	.word	index@(vprintf)


	//----- nvinfo : EIATTR_MERCURY_ISA_VERSION
	.align		4
.L_10:
        /*0018*/ 	.byte	0x03, 0x5f
        /*001a*/ 	.short	0x0101


	//----- nvinfo : EIATTR_VRC_CTA_INIT_COUNT
	.align		4
        /*001c*/ 	.byte	0x02, 0x4a
	.zero		1
	.zero		1


	//----- nvinfo : EIATTR_SYSCALL_OFFSETS
	.align		4
        /*0020*/ 	.byte	0x04, 0x46
        /*0022*/ 	.short	(.L_12 - .L_11)


	//   ....[0]....
.L_11:
        /*0024*/ 	.word	0x00000180


	//----- nvinfo : EIATTR_EXIT_INSTR_OFFSETS
	.align		4
.L_12:
        /*0028*/ 	.byte	0x04, 0x1c
        /*002a*/ 	.short	(.L_14 - .L_13)


	//   ....[0]....
.L_13:
        /*002c*/ 	.word	0x00000190


	//----- nvinfo : EIATTR_SW_WAR
	.align		4
.L_14:
        /*0030*/ 	.byte	0x04, 0x36
        /*0032*/ 	.short	(.L_16 - .L_15)
.L_15:
        /*0034*/ 	.word	0x00000008
.L_16:


//--------------------- .nv.callgraph             --------------------------
	.section	.nv.callgraph,"",@"SHT_CUDA_CALLGRAPH"
	.align	4
	.sectionentsize	8
	.align		4
        /*0000*/ 	.word	0x00000000
	.align		4
        /*0004*/ 	.word	0xffffffff
	.align		4
        /*0008*/ 	.word	index@(_Z5hellov)
	.align		4
        /*000c*/ 	.word	index@(vprintf)
	.align		4
        /*0010*/ 	.word	0x00000000
	.align		4
        /*0014*/ 	.word	0xfffffffe
	.align		4
        /*0018*/ 	.word	0x00000000
	.align		4
        /*001c*/ 	.word	0xfffffffd
	.align		4
        /*0020*/ 	.word	0x00000000
	.align		4
        /*0024*/ 	.word	0xfffffffc


//--------------------- .nv.constant4             --------------------------
	.section	.nv.constant4,"a",@progbits
	.align	8
	.align		8
.nv.constant4:
        /*0000*/ 	.dword	vprintf
	.align		8
        /*0008*/ 	.dword	$str


//--------------------- .text._Z5hellov           --------------------------
	.section	.text._Z5hellov,"ax",@progbits
	.align	128
        .global         _Z5hellov
        .type           _Z5hellov,@function
        .size           _Z5hellov,(.L_x_2 - _Z5hellov)
        .other          _Z5hellov,@"STO_CUDA_ENTRY STV_DEFAULT"
_Z5hellov:
.text._Z5hellov:
[----:B------:R-:W0:Y:S01]  /*0000*/  LDC R1, c[0x0][0x37c] ;  /* 0x0000df00ff017b82 */ /* 0x000e220000000800 */
[----:B------:R-:W1:Y:S01]  /*0010*/  S2R R10, SR_CTAID.X ;  /* 0x00000000000a7919 */ /* 0x000e620000002500 */
[----:B------:R-:W2:Y:S01]  /*0020*/  LDCU UR5, c[0x0][0x2fc] ;  /* 0x00005f80ff0577ac */ /* 0x000ea20008000800 */
[----:B0-----:R-:W-:Y:S01]  /*0030*/  VIADD R1, R1, 0xffffffe0 ;  /* 0xffffffe001017836 */ /* 0x001fe20000000000 */
[----:B------:R-:W-:Y:S01]  /*0040*/  MOV R0, 0x0 ;  /* 0x0000000000007802 */ /* 0x000fe20000000f00 */
[----:B------:R-:W1:Y:S01]  /*0050*/  S2R R3, SR_TID.X ;  /* 0x0000000000037919 */ /* 0x000e620000002100 */
[----:B------:R-:W1:Y:S02]  /*0060*/  LDCU UR6, c[0x0][0x360] ;  /* 0x00006c00ff0677ac */ /* 0x000e640008000800 */
[----:B------:R0:W3:Y:S01]  /*0070*/  LDC.64 R8, c[0x4][R0] ;  /* 0x0100000000087b82 */ /* 0x0000e20000000a00 */
[----:B------:R-:W4:Y:S01]  /*0080*/  S2R R12, SR_TID.Y ;  /* 0x00000000000c7919 */ /* 0x000f220000002200 */
[----:B------:R-:W5:Y:S01]  /*0090*/  LDCU UR4, c[0x0][0x2f8] ;  /* 0x00005f00ff0477ac */ /* 0x000f620008000800 */
[----:B------:R-:W4:Y:S01]  /*00a0*/  S2R R13, SR_TID.Z ;  /* 0x00000000000d7919 */ /* 0x000f220000002300 */
[----:B------:R-:W0:Y:S01]  /*00b0*/  S2R R11, SR_CTAID.Y ;  /* 0x00000000000b7919 */ /* 0x000e220000002600 */
[----:B------:R-:W0:Y:S01]  /*00c0*/  S2R R14, SR_CTAID.Z ;  /* 0x00000000000e7919 */ /* 0x000e220000002700 */
[----:B-----5:R-:W-:-:S05]  /*00d0*/  IADD3 R6, P0, PT, R1, UR4, RZ ;  /* 0x0000000401067c10 */ /* 0x020fca000ff1e0ff */
[----:B--2---:R-:W-:Y:S02]  /*00e0*/  IMAD.X R7, RZ, RZ, UR5, P0 ;  /* 0x00000005ff077e24 */ /* 0x004fe400080e06ff */
[----:B-1----:R-:W-:Y:S01]  /*00f0*/  IMAD R2, R10, UR6, R3 ;  /* 0x000000060a027c24 */ /* 0x002fe2000f8e0203 */
[----:B------:R-:W1:Y:S04]  /*0100*/  LDCU.64 UR6, c[0x4][0x8] ;  /* 0x01000100ff0677ac */ /* 0x000e680008000a00 */
[----:B------:R2:W-:Y:S04]  /*0110*/  STL.64 [R1], R2 ;  /* 0x0000000201007387 */ /* 0x0005e80000100a00 */
[----:B----4-:R2:W-:Y:S04]  /*0120*/  STL.64 [R1+0x8], R12 ;  /* 0x0000080c01007387 */ /* 0x0105e80000100a00 */
[----:B0-----:R2:W-:Y:S04]  /*0130*/  STL.64 [R1+0x10], R10 ;  /* 0x0000100a01007387 */ /* 0x0015e80000100a00 */
[----:B------:R2:W-:Y:S01]  /*0140*/  STL [R1+0x18], R14 ;  /* 0x0000180e01007387 */ /* 0x0005e20000100800 */
[----:B-1----:R-:W-:Y:S01]  /*0150*/  IMAD.U32 R4, RZ, RZ, UR6 ;  /* 0x00000006ff047e24 */ /* 0x002fe2000f8e00ff */
[----:B---3--:R-:W-:-:S07]  /*0160*/  MOV R5, UR7 ;  /* 0x0000000700057c02 */ /* 0x008fce0008000f00 */
[----:B------:R-:W-:-:S07]  /*0170*/  LEPC R20, `(.L_x_0) ;  /* 0x000000001014794e */ /* 0x000fce0000000000 */
[----:B--2---:R-:W-:Y:S05]  /*0180*/  CALL.ABS.NOINC R8 ;  /* 0x0000000008007343 */ /* 0x004fea0003c00000 */
.L_x_0:
[----:B------:R-:W-:Y:S05]  /*0190*/  EXIT ;  /* 0x000000000000794d */ /* 0x000fea0003800000 */
.L_x_1:
[----:B------:R-:W-:-:S00]  /*01a0*/  BRA `(.L_x_1) ;  /* 0xfffffffc00fc7947 */ /* 0x000fc0000383ffff */
[----:B------:R-:W-:-:S00]  /*01b0*/  NOP ;  /* 0x0000000000007918 */ /* 0x000fc00000000000 */
        /* <DEDUP_REMOVED lines=12> */
.L_x_2:


//--------------------- .nv.global.init           --------------------------
	.section	.nv.global.init,"aw",@progbits
.nv.global.init:
	.type		$str,@object
	.size		$str,(.L_0 - $str)
$str:
        /*0000*/ 	.byte	0x47, 0x6c, 0x6f, 0x62, 0x61, 0x6c, 0x20, 0x54, 0x49, 0x44, 0x20, 0x3a, 0x20, 0x25, 0x64, 0x7c
        /*0010*/ 	.byte	0x49, 0x20, 0x61, 0x6d, 0x20, 0x74, 0x68, 0x72, 0x65, 0x61, 0x64, 0x20, 0x28, 0x58, 0x20, 0x3a
        /*0020*/ 	.byte	0x20, 0x25, 0x64, 0x2c, 0x20, 0x59, 0x20, 0x3a, 0x20, 0x25, 0x64, 0x2c, 0x20, 0x5a, 0x20, 0x3a
        /*0030*/ 	.byte	0x20, 0x25, 0x64, 0x29, 0x20, 0x6f, 0x66, 0x20, 0x62, 0x6c, 0x6f, 0x63, 0x6b, 0x20, 0x28, 0x58
        /*0040*/ 	.byte	0x20, 0x3a, 0x20, 0x25, 0x64, 0x2c, 0x20, 0x59, 0x20, 0x3a, 0x20, 0x25, 0x64, 0x2c, 0x20, 0x5a
        /*0050*/ 	.byte	0x20, 0x3a, 0x20, 0x25, 0x64, 0x29, 0x20, 0x69, 0x6e, 0x20, 0x74, 0x68, 0x65, 0x20, 0x67, 0x72
        /*0060*/ 	.byte	0x69, 0x64, 0x0a, 0x00
.L_0:


//--------------------- .nv.shared.reserved.0     --------------------------
	.section	.nv.shared.reserved.0,"aw",@nobits
	.weak		__nv_reservedSMEM_offset_0_alias
	.size		__nv_reservedSMEM_offset_0_alias, 0, 64
	.other		__nv_reservedSMEM_offset_0_alias,@"STO_CUDA_RESERVED_SHARED STV_DEFAULT"
__nv_reservedSMEM_offset_0_alias:
	.zero		0
	.zero		64


//--------------------- .nv.constant0._Z5hellov   --------------------------
	.section	.nv.constant0._Z5hellov,"a",@progbits
	.sectionflags	@""
	.align	4
.nv.constant0._Z5hellov:
	.zero		896


//--------------------- SYMBOLS --------------------------

	.type		.nv.reservedSmem.offset0,@object
	.size		.nv.reservedSmem.offset0,0x4
	.type		vprintf,@function
